//
// Generated by NVIDIA NVVM Compiler
//
// Compiler Build ID: CL-36424714
// Cuda compilation tools, release 13.0, V13.0.88
// Based on NVVM 20.0.0
//

.version 9.0
.target sm_100
.address_size 64

.extern .shared .align 16 .b8 sdata[];

.entry _Z12sumOfSquaresPKfPfj(
	.param .u64 .ptr .align 1 _Z12sumOfSquaresPKfPfj_param_0,
	.param .u64 .ptr .align 1 _Z12sumOfSquaresPKfPfj_param_1,
	.param .u32 _Z12sumOfSquaresPKfPfj_param_2
)
{
	.reg .pred 	%p<8>;
	.reg .b32 	%r<21>;
	.reg .b32 	%f<18>;
	.reg .b64 	%rd<9>;

	ld.param.u64 	%rd3, [_Z12sumOfSquaresPKfPfj_param_0];
	ld.param.u64 	%rd2, [_Z12sumOfSquaresPKfPfj_param_1];
	ld.param.u32 	%r12, [_Z12sumOfSquaresPKfPfj_param_2];
	cvta.to.global.u64 	%rd1, %rd3;
	mov.u32 	%r1, %tid.x;
	mov.u32 	%r13, %ctaid.x;
	mov.u32 	%r20, %ntid.x;
	shl.b32 	%r3, %r20, 1;
	mad.lo.s32 	%r19, %r3, %r13, %r1;
	setp.ge.u32 	%p1, %r19, %r12;
	mov.f32 	%f15, 0f00000000;
	@%p1 bra 	$L__BB0_5;
	mov.u32 	%r14, %nctaid.x;
	mul.lo.s32 	%r5, %r3, %r14;
	mov.f32 	%f15, 0f00000000;
$L__BB0_2:
	mul.wide.u32 	%rd4, %r19, 4;
	add.s64 	%rd5, %rd1, %rd4;
	ld.global.nc.f32 	%f8, [%rd5];
	fma.rn.f32 	%f15, %f8, %f8, %f15;
	add.s32 	%r7, %r19, %r20;
	setp.ge.u32 	%p2, %r7, %r12;
	@%p2 bra 	$L__BB0_4;
	mul.wide.u32 	%rd6, %r7, 4;
	add.s64 	%rd7, %rd1, %rd6;
	ld.global.nc.f32 	%f9, [%rd7];
	fma.rn.f32 	%f15, %f9, %f9, %f15;
$L__BB0_4:
	add.s32 	%r19, %r19, %r5;
	setp.lt.u32 	%p3, %r19, %r12;
	@%p3 bra 	$L__BB0_2;
$L__BB0_5:
	shl.b32 	%r15, %r1, 2;
	mov.u32 	%r16, sdata;
	add.s32 	%r9, %r16, %r15;
	st.shared.f32 	[%r9], %f15;
	bar.sync 	0;
	setp.lt.u32 	%p4, %r20, 2;
	@%p4 bra 	$L__BB0_9;
$L__BB0_6:
	shr.u32 	%r11, %r20, 1;
	setp.ge.u32 	%p5, %r1, %r11;
	@%p5 bra 	$L__BB0_8;
	shl.b32 	%r17, %r11, 2;
	add.s32 	%r18, %r9, %r17;
	ld.shared.f32 	%f10, [%r18];
	ld.shared.f32 	%f11, [%r9];
	add.f32 	%f12, %f10, %f11;
	st.shared.f32 	[%r9], %f12;
$L__BB0_8:
	bar.sync 	0;
	setp.gt.u32 	%p6, %r20, 3;
	mov.u32 	%r20, %r11;
	@%p6 bra 	$L__BB0_6;
$L__BB0_9:
	setp.ne.s32 	%p7, %r1, 0;
	@%p7 bra 	$L__BB0_11;
	ld.shared.f32 	%f13, [sdata];
	cvta.to.global.u64 	%rd8, %rd2;
	atom.global.add.f32 	%f14, [%rd8], %f13;
$L__BB0_11:
	ret;

}
.entry _Z11scaleTensorPffj(
	.param .u64 .ptr .align 1 _Z11scaleTensorPffj_param_0,
	.param .f32 _Z11scaleTensorPffj_param_1,
	.param .u32 _Z11scaleTensorPffj_param_2
)
{
	.reg .pred 	%p<2>;
	.reg .b32 	%r<6>;
	.reg .b32 	%f<4>;
	.reg .b64 	%rd<5>;

	ld.param.u64 	%rd1, [_Z11scaleTensorPffj_param_0];
	ld.param.f32 	%f1, [_Z11scaleTensorPffj_param_1];
	ld.param.u32 	%r2, [_Z11scaleTensorPffj_param_2];
	mov.u32 	%r3, %ctaid.x;
	mov.u32 	%r4, %ntid.x;
	mov.u32 	%r5, %tid.x;
	mad.lo.s32 	%r1, %r3, %r4, %r5;
	setp.ge.u32 	%p1, %r1, %r2;
	@%p1 bra 	$L__BB1_2;
	cvta.to.global.u64 	%rd2, %rd1;
	mul.wide.u32 	%rd3, %r1, 4;
	add.s64 	%rd4, %rd2, %rd3;
	ld.global.f32 	%f2, [%rd4];
	mul.f32 	%f3, %f1, %f2;
	st.global.f32 	[%rd4], %f3;
$L__BB1_2:
	ret;

}


// ===== COMPILED SASS (sm_100) =====

	.target	sm_100

	.elftype	@"ET_EXEC"


//--------------------- .note.nv.tkinfo           --------------------------
	.section	.note.nv.tkinfo,"",@"SHT_NOTE"
	.sectionflags	@"SHF_NOTE_NV_TKINFO"
	.tkinfo
        /*0018*/ 	.word	0x00000002
        /*0030*/ 	.string	""
        /*0030*/ 	.string	"ptxas"
        /*0030*/ 	.string	"Cuda compilation tools, release 13.0, V13.0.88"
        /*0030*/ 	.string	"Build cuda_13.0.r13.0/compiler.36424714_0"
        /*0030*/ 	.string	"-arch sm_100 -m 64 "



//--------------------- .note.nv.cuinfo           --------------------------
	.section	.note.nv.cuinfo,"",@"SHT_NOTE"
	.sectionflags	@"SHF_NOTE_NV_CUINFO"
        /*0018*/ 	.short	0x0002
        /*001a*/ 	.short	0x0064
        /*001c*/ 	.short	0x0082
	.zero		2


//--------------------- .nv.info                  --------------------------
	.section	.nv.info,"",@"SHT_CUDA_INFO"
	.align	4


	//----- nvinfo : EIATTR_REGCOUNT
	.align		4
        /*0000*/ 	.byte	0x04, 0x2f
        /*0002*/ 	.short	(.L_1 - .L_0)
	.align		4
.L_0:
        /*0004*/ 	.word	index@(_Z12sumOfSquaresPKfPfj)
        /*0008*/ 	.word	0x0000000e


	//----- nvinfo : EIATTR_FRAME_SIZE
	.align		4
.L_1:
        /*000c*/ 	.byte	0x04, 0x11
        /*000e*/ 	.short	(.L_3 - .L_2)
	.align		4
.L_2:
        /*0010*/ 	.word	index@(_Z12sumOfSquaresPKfPfj)
        /*0014*/ 	.word	0x00000000


	//----- nvinfo : EIATTR_REGCOUNT
	.align		4
.L_3:
        /*0018*/ 	.byte	0x04, 0x2f
        /*001a*/ 	.short	(.L_5 - .L_4)
	.align		4
.L_4:
        /*001c*/ 	.word	index@(_Z11scaleTensorPffj)
        /*0020*/ 	.word	0x00000008


	//----- nvinfo : EIATTR_FRAME_SIZE
	.align		4
.L_5:
        /*0024*/ 	.byte	0x04, 0x11
        /*0026*/ 	.short	(.L_7 - .L_6)
	.align		4
.L_6:
        /*0028*/ 	.word	index@(_Z11scaleTensorPffj)
        /*002c*/ 	.word	0x00000000


	//----- nvinfo : EIATTR_MIN_STACK_SIZE
	.align		4
.L_7:
        /*0030*/ 	.byte	0x04, 0x12
        /*0032*/ 	.short	(.L_9 - .L_8)
	.align		4
.L_8:
        /*0034*/ 	.word	index@(_Z11scaleTensorPffj)
        /*0038*/ 	.word	0x00000000


	//----- nvinfo : EIATTR_MIN_STACK_SIZE
	.align		4
.L_9:
        /*003c*/ 	.byte	0x04, 0x12
        /*003e*/ 	.short	(.L_11 - .L_10)
	.align		4
.L_10:
        /*0040*/ 	.word	index@(_Z12sumOfSquaresPKfPfj)
        /*0044*/ 	.word	0x00000000
.L_11:


//--------------------- .nv.compat                --------------------------
	.section	.nv.compat,"",@"SHT_CUDA_COMPAT_INFO"
	.align	4
        /*0000*/ 	.byte	0x02, 0x09, 0x00, 0x00, 0x02, 0x02, 0x01, 0x00, 0x02, 0x05, 0x05, 0x00, 0x03, 0x07, 0x01, 0x01
        /*0010*/ 	.byte	0x02, 0x03, 0x00, 0x00, 0x02, 0x06, 0x01, 0x00, 0x04, 0x0b, 0x08, 0x00, 0x09, 0x00, 0x00, 0x00
        /*0020*/ 	.byte	0x00, 0x00, 0x00, 0x00


//--------------------- .nv.info._Z11scaleTensorPffj --------------------------
	.section	.nv.info._Z11scaleTensorPffj,"",@"SHT_CUDA_INFO"
	.sectionflags	@""
	.align	4


	//----- nvinfo : EIATTR_CUDA_API_VERSION
	.align		4
        /*0000*/ 	.byte	0x04, 0x37
        /*0002*/ 	.short	(.L_13 - .L_12)
.L_12:
        /*0004*/ 	.word	0x00000082


	//----- nvinfo : EIATTR_KPARAM_INFO
	.align		4
.L_13:
        /*0008*/ 	.byte	0x04, 0x17
        /*000a*/ 	.short	(.L_15 - .L_14)
.L_14:
        /*000c*/ 	.word	0x00000000
        /*0010*/ 	.short	0x0002
        /*0012*/ 	.short	0x000c
        /*0014*/ 	.byte	0x00, 0xf0, 0x11, 0x00


	//----- nvinfo : EIATTR_KPARAM_INFO
	.align		4
.L_15:
        /*0018*/ 	.byte	0x04, 0x17
        /*001a*/ 	.short	(.L_17 - .L_16)
.L_16:
        /*001c*/ 	.word	0x00000000
        /*0020*/ 	.short	0x0001
        /*0022*/ 	.short	0x0008
        /*0024*/ 	.byte	0x00, 0xf0, 0x11, 0x00


	//----- nvinfo : EIATTR_KPARAM_INFO
	.align		4
.L_17:
        /*0028*/ 	.byte	0x04, 0x17
        /*002a*/ 	.short	(.L_19 - .L_18)
.L_18:
        /*002c*/ 	.word	0x00000000
        /*0030*/ 	.short	0x0000
        /*0032*/ 	.short	0x0000
        /*0034*/ 	.byte	0x00, 0xf5, 0x21, 0x00


	//----- nvinfo : EIATTR_SPARSE_MMA_MASK
	.align		4
.L_19:
        /*0038*/ 	.byte	0x03, 0x50
        /*003a*/ 	.short	0x0000


	//----- nvinfo : EIATTR_MAXREG_COUNT
	.align		4
        /*003c*/ 	.byte	0x03, 0x1b
        /*003e*/ 	.short	0x00ff


	//----- nvinfo : EIATTR_MERCURY_ISA_VERSION
	.align		4
        /*0040*/ 	.byte	0x03, 0x5f
        /*0042*/ 	.short	0x0101


	//----- nvinfo : EIATTR_VRC_CTA_INIT_COUNT
	.align		4
        /*0044*/ 	.byte	0x02, 0x4a
	.zero		1
	.zero		1


	//----- nvinfo : EIATTR_EXIT_INSTR_OFFSETS
	.align		4
        /*0048*/ 	.byte	0x04, 0x1c
        /*004a*/ 	.short	(.L_21 - .L_20)


	//   ....[0]....
.L_20:
        /*004c*/ 	.word	0x00000070


	//   ....[1]....
        /*0050*/ 	.word	0x000000f0


	//----- nvinfo : EIATTR_CBANK_PARAM_SIZE
	.align		4
.L_21:
        /*0054*/ 	.byte	0x03, 0x19
        /*0056*/ 	.short	0x0010


	//----- nvinfo : EIATTR_PARAM_CBANK
	.align		4
        /*0058*/ 	.byte	0x04, 0x0a
        /*005a*/ 	.short	(.L_23 - .L_22)
	.align		4
.L_22:
        /*005c*/ 	.word	index@(.nv.constant0._Z11scaleTensorPffj)
        /*0060*/ 	.short	0x0380
        /*0062*/ 	.short	0x0010


	//----- nvinfo : EIATTR_SW_WAR
	.align		4
.L_23:
        /*0064*/ 	.byte	0x04, 0x36
        /*0066*/ 	.short	(.L_25 - .L_24)
.L_24:
        /*0068*/ 	.word	0x00000008
.L_25:


//--------------------- .nv.info._Z12sumOfSquaresPKfPfj --------------------------
	.section	.nv.info._Z12sumOfSquaresPKfPfj,"",@"SHT_CUDA_INFO"
	.sectionflags	@""
	.align	4


	//----- nvinfo : EIATTR_CUDA_API_VERSION
	.align		4
        /*0000*/ 	.byte	0x04, 0x37
        /*0002*/ 	.short	(.L_27 - .L_26)
.L_26:
        /*0004*/ 	.word	0x00000082


	//----- nvinfo : EIATTR_KPARAM_INFO
	.align		4
.L_27:
        /*0008*/ 	.byte	0x04, 0x17
        /*000a*/ 	.short	(.L_29 - .L_28)
.L_28:
        /*000c*/ 	.word	0x00000000
        /*0010*/ 	.short	0x0002
        /*0012*/ 	.short	0x0010
        /*0014*/ 	.byte	0x00, 0xf0, 0x11, 0x00


	//----- nvinfo : EIATTR_KPARAM_INFO
	.align		4
.L_29:
        /*0018*/ 	.byte	0x04, 0x17
        /*001a*/ 	.short	(.L_31 - .L_30)
.L_30:
        /*001c*/ 	.word	0x00000000
        /*0020*/ 	.short	0x0001
        /*0022*/ 	.short	0x0008
        /*0024*/ 	.byte	0x00, 0xf5, 0x21, 0x00


	//----- nvinfo : EIATTR_KPARAM_INFO
	.align		4
.L_31:
        /*0028*/ 	.byte	0x04, 0x17
        /*002a*/ 	.short	(.L_33 - .L_32)
.L_32:
        /*002c*/ 	.word	0x00000000
        /*0030*/ 	.short	0x0000
        /*0032*/ 	.short	0x0000
        /*0034*/ 	.byte	0x00, 0xf5, 0x21, 0x00


	//----- nvinfo : EIATTR_SPARSE_MMA_MASK
	.align		4
.L_33:
        /*0038*/ 	.byte	0x03, 0x50
        /*003a*/ 	.short	0x0000


	//----- nvinfo : EIATTR_MAXREG_COUNT
	.align		4
        /*003c*/ 	.byte	0x03, 0x1b
        /*003e*/ 	.short	0x00ff


	//----- nvinfo : EIATTR_NUM_BARRIERS
	.align		4
        /*0040*/ 	.byte	0x02, 0x4c
        /*0042*/ 	.byte	0x01
	.zero		1


	//----- nvinfo : EIATTR_MERCURY_ISA_VERSION
	.align		4
        /*0044*/ 	.byte	0x03, 0x5f
        /*0046*/ 	.short	0x0101


	//----- nvinfo : EIATTR_VRC_CTA_INIT_COUNT
	.align		4
        /*0048*/ 	.byte	0x02, 0x4a
	.zero		1
	.zero		1


	//----- nvinfo : EIATTR_EXIT_INSTR_OFFSETS
	.align		4
        /*004c*/ 	.byte	0x04, 0x1c
        /*004e*/ 	.short	(.L_35 - .L_34)


	//   ....[0]....
.L_34:
        /*0050*/ 	.word	0x00000320


	//   ....[1]....
        /*0054*/ 	.word	0x00000390


	//----- nvinfo : EIATTR_CRS_STACK_SIZE
	.align		4
.L_35:
        /*0058*/ 	.byte	0x04, 0x1e
        /*005a*/ 	.short	(.L_37 - .L_36)
.L_36:
        /*005c*/ 	.word	0x00000000


	//----- nvinfo : EIATTR_CBANK_PARAM_SIZE
	.align		4
.L_37:
        /*0060*/ 	.byte	0x03, 0x19
        /*0062*/ 	.short	0x0014


	//----- nvinfo : EIATTR_PARAM_CBANK
	.align		4
        /*0064*/ 	.byte	0x04, 0x0a
        /*0066*/ 	.short	(.L_39 - .L_38)
	.align		4
.L_38:
        /*0068*/ 	.word	index@(.nv.constant0._Z12sumOfSquaresPKfPfj)
        /*006c*/ 	.short	0x0380
        /*006e*/ 	.short	0x0014


	//----- nvinfo : EIATTR_SW_WAR
	.align		4
.L_39:
        /*0070*/ 	.byte	0x04, 0x36
        /*0072*/ 	.short	(.L_41 - .L_40)
.L_40:
        /*0074*/ 	.word	0x00000008
.L_41:


//--------------------- .nv.callgraph             --------------------------
	.section	.nv.callgraph,"",@"SHT_CUDA_CALLGRAPH"
	.align	4
	.sectionentsize	8
	.align		4
        /*0000*/ 	.word	0x00000000
	.align		4
        /*0004*/ 	.word	0xffffffff
	.align		4
        /*0008*/ 	.word	0x00000000
	.align		4
        /*000c*/ 	.word	0xfffffffe
	.align		4
        /*0010*/ 	.word	0x00000000
	.align		4
        /*0014*/ 	.word	0xfffffffd
	.align		4
        /*0018*/ 	.word	0x00000000
	.align		4
        /*001c*/ 	.word	0xfffffffc


//--------------------- .text._Z11scaleTensorPffj --------------------------
	.section	.text._Z11scaleTensorPffj,"ax",@progbits
	.align	128
.text._Z11scaleTensorPffj:
        .type           _Z11scaleTensorPffj,@function
        .size           _Z11scaleTensorPffj,(.L_x_7 - _Z11scaleTensorPffj)
        .other          _Z11scaleTensorPffj,@"STO_CUDA_ENTRY STV_DEFAULT"
_Z11scaleTensorPffj:
[----:B------:R-:W-:Y:S01]  /*0000*/  LDC R1, c[0x0][0x37c] ;  /* 0x0000df00ff017b82 */ /* 0x000fe20000000800 */
[----:B------:R-:W0:Y:S07]  /*0010*/  S2R R0, SR_TID.X ;  /* 0x0000000000007919 */ /* 0x000e2e0000002100 */
[----:B------:R-:W0:Y:S01]  /*0020*/  S2UR UR4, SR_CTAID.X ;  /* 0x00000000000479c3 */ /* 0x000e220000002500 */
[----:B------:R-:W1:Y:S07]  /*0030*/  LDCU UR5, c[0x0][0x38c] ;  /* 0x00007180ff0577ac */ /* 0x000e6e0008000800 */
[----:B------:R-:W0:Y:S02]  /*0040*/  LDC R5, c[0x0][0x360] ;  /* 0x0000d800ff057b82 */ /* 0x000e240000000800 */
[----:B0-----:R-:W-:-:S05]  /*0050*/  IMAD R5, R5, UR4, R0 ;  /* 0x0000000405057c24 */ /* 0x001fca000f8e0200 */
[----:B-1----:R-:W-:-:S13]  /*0060*/  ISETP.GE.U32.AND P0, PT, R5, UR5, PT ;  /* 0x0000000505007c0c */ /* 0x002fda000bf06070 */
[----:B------:R-:W-:Y:S05]  /*0070*/  @P0 EXIT ;  /* 0x000000000000094d */ /* 0x000fea0003800000 */
[----:B------:R-:W0:Y:S01]  /*0080*/  LDC.64 R2, c[0x0][0x380] ;  /* 0x0000e000ff027b82 */ /* 0x000e220000000a00 */
[----:B------:R-:W1:Y:S01]  /*0090*/  LDCU.64 UR4, c[0x0][0x358] ;  /* 0x00006b00ff0477ac */ /* 0x000e620008000a00 */
[----:B------:R-:W2:Y:S01]  /*00a0*/  LDCU UR6, c[0x0][0x388] ;  /* 0x00007100ff0677ac */ /* 0x000ea20008000800 */
[----:B0-----:R-:W-:-:S05]  /*00b0*/  IMAD.WIDE.U32 R2, R5, 0x4, R2 ;  /* 0x0000000405027825 */ /* 0x001fca00078e0002 */
[----:B-1----:R-:W2:Y:S02]  /*00c0*/  LDG.E R0, desc[UR4][R2.64] ;  /* 0x0000000402007981 */ /* 0x002ea4000c1e1900 */
[----:B--2---:R-:W-:-:S05]  /*00d0*/  FMUL R5, R0, UR6 ;  /* 0x0000000600057c20 */ /* 0x004fca0008400000 */
[----:B------:R-:W-:Y:S01]  /*00e0*/  STG.E desc[UR4][R2.64], R5 ;  /* 0x0000000502007986 */ /* 0x000fe2000c101904 */
[----:B------:R-:W-:Y:S05]  /*00f0*/  EXIT ;  /* 0x000000000000794d */ /* 0x000fea0003800000 */
.L_x_0:
[----:B------:R-:W-:-:S00]  /*0100*/  BRA `(.L_x_0) ;  /* 0xfffffffc00fc7947 */ /* 0x000fc0000383ffff */
[----:B------:R-:W-:-:S00]  /*0110*/  NOP ;  /* 0x0000000000007918 */ /* 0x000fc00000000000 */
        /* <DEDUP_REMOVED lines=14> */
.L_x_7:


//--------------------- .text._Z12sumOfSquaresPKfPfj --------------------------
	.section	.text._Z12sumOfSquaresPKfPfj,"ax",@progbits
	.align	128
.text._Z12sumOfSquaresPKfPfj:
        .type           _Z12sumOfSquaresPKfPfj,@function
        .size           _Z12sumOfSquaresPKfPfj,(.L_x_8 - _Z12sumOfSquaresPKfPfj)
        .other          _Z12sumOfSquaresPKfPfj,@"STO_CUDA_ENTRY STV_DEFAULT"
_Z12sumOfSquaresPKfPfj:
[----:B------:R-:W-:Y:S01]  /*0000*/  LDC R1, c[0x0][0x37c] ;  /* 0x0000df00ff017b82 */ /* 0x000fe20000000800 */
[----:B------:R-:W0:Y:S07]  /*0010*/  S2R R11, SR_TID.X ;  /* 0x00000000000b7919 */ /* 0x000e2e0000002100 */
[----:B------:R-:W1:Y:S01]  /*0020*/  LDC R8, c[0x0][0x360] ;  /* 0x0000d800ff087b82 */ /* 0x000e620000000800 */
[----:B------:R-:W2:Y:S01]  /*0030*/  LDCU UR5, c[0x0][0x390] ;  /* 0x00007200ff0577ac */ /* 0x000ea20008000800 */
[----:B------:R-:W-:Y:S01]  /*0040*/  BSSY.RECONVERGENT B0, `(.L_x_1) ;  /* 0x0000019000007945 */ /* 0x000fe20003800200 */
[----:B------:R-:W-:Y:S01]  /*0050*/  IMAD.MOV.U32 R10, RZ, RZ, RZ ;  /* 0x000000ffff0a7224 */ /* 0x000fe200078e00ff */
[----:B------:R-:W3:Y:S04]  /*0060*/  LDCU.64 UR6, c[0x0][0x358] ;  /* 0x00006b00ff0677ac */ /* 0x000ee80008000a00 */
[----:B------:R-:W0:Y:S01]  /*0070*/  S2UR UR4, SR_CTAID.X ;  /* 0x00000000000479c3 */ /* 0x000e220000002500 */
[----:B-1----:R-:W-:-:S04]  /*0080*/  IMAD.SHL.U32 R0, R8, 0x2, RZ ;  /* 0x0000000208007824 */ /* 0x002fc800078e00ff */
[----:B0-----:R-:W-:-:S05]  /*0090*/  IMAD R2, R0, UR4, R11 ;  /* 0x0000000400027c24 */ /* 0x001fca000f8e020b */
[----:B--2---:R-:W-:Y:S01]  /*00a0*/  ISETP.GE.U32.AND P0, PT, R2, UR5, PT ;  /* 0x0000000502007c0c */ /* 0x004fe2000bf06070 */
[----:B------:R-:W0:-:S12]  /*00b0*/  LDCU UR5, c[0x0][0x390] ;  /* 0x00007200ff0577ac */ /* 0x000e180008000800 */
[----:B---3--:R-:W-:Y:S05]  /*00c0*/  @P0 BRA `(.L_x_2) ;  /* 0x0000000000400947 */ /* 0x008fea0003800000 */
[----:B------:R-:W1:Y:S01]  /*00d0*/  LDC.64 R6, c[0x0][0x380] ;  /* 0x0000e000ff067b82 */ /* 0x000e620000000a00 */
[----:B------:R-:W2:Y:S01]  /*00e0*/  LDCU UR4, c[0x0][0x370] ;  /* 0x00006e00ff0477ac */ /* 0x000ea20008000800 */
[----:B------:R-:W-:Y:S01]  /*00f0*/  MOV R9, R2 ;  /* 0x0000000200097202 */ /* 0x000fe20000000f00 */
[----:B------:R-:W-:Y:S02]  /*0100*/  IMAD.MOV.U32 R10, RZ, RZ, RZ ;  /* 0x000000ffff0a7224 */ /* 0x000fe400078e00ff */
[----:B--2---:R-:W-:-:S07]  /*0110*/  IMAD R0, R0, UR4, RZ ;  /* 0x0000000400007c24 */ /* 0x004fce000f8e02ff */
.L_x_3:
[----:B------:R-:W-:Y:S01]  /*0120*/  IADD3 R5, PT, PT, R8, R9, RZ ;  /* 0x0000000908057210 */ /* 0x000fe20007ffe0ff */
[----:B-1----:R-:W-:-:S03]  /*0130*/  IMAD.WIDE.U32 R2, R9, 0x4, R6 ;  /* 0x0000000409027825 */ /* 0x002fc600078e0006 */
[----:B0-----:R-:W-:-:S03]  /*0140*/  ISETP.GE.U32.AND P0, PT, R5, UR5, PT ;  /* 0x0000000505007c0c */ /* 0x001fc6000bf06070 */
[----:B------:R-:W2:Y:S10]  /*0150*/  LDG.E.CONSTANT R3, desc[UR6][R2.64] ;  /* 0x0000000602037981 */ /* 0x000eb4000c1e9900 */
[----:B------:R-:W-:-:S06]  /*0160*/  @!P0 IMAD.WIDE.U32 R4, R5, 0x4, R6 ;  /* 0x0000000405048825 */ /* 0x000fcc00078e0006 */
[----:B------:R-:W3:Y:S01]  /*0170*/  @!P0 LDG.E.CONSTANT R5, desc[UR6][R4.64] ;  /* 0x0000000604058981 */ /* 0x000ee2000c1e9900 */
[----:B------:R-:W-:-:S05]  /*0180*/  IMAD.IADD R9, R0, 0x1, R9 ;  /* 0x0000000100097824 */ /* 0x000fca00078e0209 */
[----:B------:R-:W-:Y:S01]  /*0190*/  ISETP.GE.U32.AND P1, PT, R9, UR5, PT ;  /* 0x0000000509007c0c */ /* 0x000fe2000bf26070 */
[----:B--2---:R-:W-:-:S04]  /*01a0*/  FFMA R10, R3, R3, R10 ;  /* 0x00000003030a7223 */ /* 0x004fc8000000000a */
[----:B---3--:R-:W-:-:S08]  /*01b0*/  @!P0 FFMA R10, R5, R5, R10 ;  /* 0x00000005050a8223 */ /* 0x008fd0000000000a */
[----:B------:R-:W-:Y:S05]  /*01c0*/  @!P1 BRA `(.L_x_3) ;  /* 0xfffffffc00d49947 */ /* 0x000fea000383ffff */
.L_x_2:
[----:B0-----:R-:W-:Y:S05]  /*01d0*/  BSYNC.RECONVERGENT B0 ;  /* 0x0000000000007941 */ /* 0x001fea0003800200 */
.L_x_1:
[----:B------:R-:W0:Y:S01]  /*01e0*/  S2UR UR5, SR_CgaCtaId ;  /* 0x00000000000579c3 */ /* 0x000e220000008800 */
[----:B------:R-:W-:Y:S01]  /*01f0*/  UMOV UR4, 0x400 ;  /* 0x0000040000047882 */ /* 0x000fe20000000000 */
[----:B------:R-:W-:Y:S02]  /*0200*/  ISETP.GE.U32.AND P1, PT, R8, 0x2, PT ;  /* 0x000000020800780c */ /* 0x000fe40003f26070 */
[----:B------:R-:W-:Y:S01]  /*0210*/  ISETP.NE.AND P0, PT, R11, RZ, PT ;  /* 0x000000ff0b00720c */ /* 0x000fe20003f05270 */
[----:B0-----:R-:W-:-:S06]  /*0220*/  ULEA UR4, UR5, UR4, 0x18 ;  /* 0x0000000405047291 */ /* 0x001fcc000f8ec0ff */
[----:B------:R-:W-:-:S05]  /*0230*/  LEA R3, R11, UR4, 0x2 ;  /* 0x000000040b037c11 */ /* 0x000fca000f8e10ff */
[----:B------:R0:W-:Y:S01]  /*0240*/  STS [R3], R10 ;  /* 0x0000000a03007388 */ /* 0x0001e20000000800 */
[----:B------:R-:W-:Y:S06]  /*0250*/  BAR.SYNC.DEFER_BLOCKING 0x0 ;  /* 0x0000000000007b1d */ /* 0x000fec0000010000 */
[----:B------:R-:W-:Y:S05]  /*0260*/  @!P1 BRA `(.L_x_4) ;  /* 0x00000000002c9947 */ /* 0x000fea0003800000 */
.L_x_5:
[----:B------:R-:W-:-:S04]  /*0270*/  SHF.R.U32.HI R4, RZ, 0x1, R8 ;  /* 0x00000001ff047819 */ /* 0x000fc80000011608 */
[----:B------:R-:W-:-:S13]  /*0280*/  ISETP.GE.U32.AND P1, PT, R11, R4, PT ;  /* 0x000000040b00720c */ /* 0x000fda0003f26070 */
[----:B------:R-:W-:Y:S01]  /*0290*/  @!P1 LEA R0, R4, R3, 0x2 ;  /* 0x0000000304009211 */ /* 0x000fe200078e10ff */
[----:B------:R-:W-:Y:S05]  /*02a0*/  @!P1 LDS R5, [R3] ;  /* 0x0000000003059984 */ /* 0x000fea0000000800 */
[----:B------:R-:W1:Y:S02]  /*02b0*/  @!P1 LDS R0, [R0] ;  /* 0x0000000000009984 */ /* 0x000e640000000800 */
[----:B-1----:R-:W-:-:S05]  /*02c0*/  @!P1 FADD R2, R0, R5 ;  /* 0x0000000500029221 */ /* 0x002fca0000000000 */
[----:B------:R1:W-:Y:S01]  /*02d0*/  @!P1 STS [R3], R2 ;  /* 0x0000000203009388 */ /* 0x0003e20000000800 */
[----:B------:R-:W-:Y:S01]  /*02e0*/  BAR.SYNC.DEFER_BLOCKING 0x0 ;  /* 0x0000000000007b1d */ /* 0x000fe20000010000 */
[----:B------:R-:W-:Y:S01]  /*02f0*/  ISETP.GT.U32.AND P1, PT, R8, 0x3, PT ;  /* 0x000000030800780c */ /* 0x000fe20003f24070 */
[----:B------:R-:W-:-:S12]  /*0300*/  IMAD.MOV.U32 R8, RZ, RZ, R4 ;  /* 0x000000ffff087224 */ /* 0x000fd800078e0004 */
[----:B-1----:R-:W-:Y:S05]  /*0310*/  @P1 BRA `(.L_x_5) ;  /* 0xfffffffc00d41947 */ /* 0x002fea000383ffff */
.L_x_4:
[----:B------:R-:W-:Y:S05]  /*0320*/  @P0 EXIT ;  /* 0x000000000000094d */ /* 0x000fea0003800000 */
[----:B------:R-:W1:Y:S01]  /*0330*/  S2UR UR5, SR_CgaCtaId ;  /* 0x00000000000579c3 */ /* 0x000e620000008800 */
[----:B------:R-:W-:-:S07]  /*0340*/  UMOV UR4, 0x400 ;  /* 0x0000040000047882 */ /* 0x000fce0000000000 */
[----:B0-----:R-:W0:Y:S01]  /*0350*/  LDC.64 R2, c[0x0][0x388] ;  /* 0x0000e200ff027b82 */ /* 0x001e220000000a00 */
[----:B-1----:R-:W-:-:S09]  /*0360*/  ULEA UR4, UR5, UR4, 0x18 ;  /* 0x0000000405047291 */ /* 0x002fd2000f8ec0ff */
[----:B------:R-:W0:Y:S04]  /*0370*/  LDS R5, [UR4] ;  /* 0x00000004ff057984 */ /* 0x000e280008000800 */
[----:B0-----:R-:W-:Y:S01]  /*0380*/  REDG.E.ADD.F32.FTZ.RN.STRONG.GPU desc[UR6][R2.64], R5 ;  /* 0x00000005020079a6 */ /* 0x001fe2000c12f306 */
[----:B------:R-:W-:Y:S05]  /*0390*/  EXIT ;  /* 0x000000000000794d */ /* 0x000fea0003800000 */
.L_x_6:
        /* <DEDUP_REMOVED lines=14> */
.L_x_8:


//--------------------- .nv.shared._Z11scaleTensorPffj --------------------------
	.section	.nv.shared._Z11scaleTensorPffj,"aw",@nobits
	.sectionflags	@""
	.align	16
	.zero		1024


//--------------------- .nv.shared.reserved.0     --------------------------
	.section	.nv.shared.reserved.0,"aw",@nobits
	.weak		__nv_reservedSMEM_offset_0_alias
	.size		__nv_reservedSMEM_offset_0_alias, 0, 64
	.other		__nv_reservedSMEM_offset_0_alias,@"STO_CUDA_RESERVED_SHARED STV_DEFAULT"
__nv_reservedSMEM_offset_0_alias:
	.zero		0
	.zero		64


//--------------------- .nv.shared._Z12sumOfSquaresPKfPfj --------------------------
	.section	.nv.shared._Z12sumOfSquaresPKfPfj,"aw",@nobits
	.sectionflags	@""
	.align	16
	.zero		1024


//--------------------- .nv.constant0._Z11scaleTensorPffj --------------------------
	.section	.nv.constant0._Z11scaleTensorPffj,"a",@progbits
	.sectionflags	@""
	.align	4
.nv.constant0._Z11scaleTensorPffj:
	.zero		912


//--------------------- .nv.constant0._Z12sumOfSquaresPKfPfj --------------------------
	.section	.nv.constant0._Z12sumOfSquaresPKfPfj,"a",@progbits
	.sectionflags	@""
	.align	4
.nv.constant0._Z12sumOfSquaresPKfPfj:
	.zero		916


//--------------------- SYMBOLS --------------------------

	.type		.nv.reservedSmem.offset0,@object
	.size		.nv.reservedSmem.offset0,0x4
	.type		.nv.reservedSmem.cap,@object
	.size		.nv.reservedSmem.cap,0x4
